//
// Generated by NVIDIA NVVM Compiler
//
// Compiler Build ID: CL-36424714
// Cuda compilation tools, release 13.0, V13.0.88
// Based on NVVM 20.0.0
//

.version 9.0
.target sm_100
.address_size 64

	// .globl	_Z14vector_add_gpuPfS_S_i

.visible .entry _Z14vector_add_gpuPfS_S_i(
	.param .u64 .ptr .align 1 _Z14vector_add_gpuPfS_S_i_param_0,
	.param .u64 .ptr .align 1 _Z14vector_add_gpuPfS_S_i_param_1,
	.param .u64 .ptr .align 1 _Z14vector_add_gpuPfS_S_i_param_2,
	.param .u32 _Z14vector_add_gpuPfS_S_i_param_3
)
{
	.reg .pred 	%p<2>;
	.reg .b32 	%r<6>;
	.reg .b32 	%f<4>;
	.reg .b64 	%rd<11>;

	ld.param.u64 	%rd1, [_Z14vector_add_gpuPfS_S_i_param_0];
	ld.param.u64 	%rd2, [_Z14vector_add_gpuPfS_S_i_param_1];
	ld.param.u64 	%rd3, [_Z14vector_add_gpuPfS_S_i_param_2];
	mov.u32 	%r2, %ctaid.x;
	mov.u32 	%r3, %ntid.x;
	mov.u32 	%r4, %tid.x;
	mad.lo.s32 	%r1, %r2, %r3, %r4;
	mov.u32 	%r5, %nctaid.x;
	setp.ge.u32 	%p1, %r1, %r5;
	@%p1 bra 	$L__BB0_2;
	cvta.to.global.u64 	%rd4, %rd1;
	cvta.to.global.u64 	%rd5, %rd2;
	cvta.to.global.u64 	%rd6, %rd3;
	mul.wide.u32 	%rd7, %r1, 4;
	add.s64 	%rd8, %rd4, %rd7;
	ld.global.f32 	%f1, [%rd8];
	add.s64 	%rd9, %rd5, %rd7;
	ld.global.f32 	%f2, [%rd9];
	add.f32 	%f3, %f1, %f2;
	add.s64 	%rd10, %rd6, %rd7;
	st.global.f32 	[%rd10], %f3;
$L__BB0_2:
	ret;

}


// ===== COMPILED SASS (sm_100) =====

	.target	sm_100

	.elftype	@"ET_EXEC"


//--------------------- .note.nv.tkinfo           --------------------------
	.section	.note.nv.tkinfo,"",@"SHT_NOTE"
	.sectionflags	@"SHF_NOTE_NV_TKINFO"
	.tkinfo
        /*0018*/ 	.word	0x00000002
        /*0030*/ 	.string	""
        /*0030*/ 	.string	"ptxas"
        /*0030*/ 	.string	"Cuda compilation tools, release 13.0, V13.0.88"
        /*0030*/ 	.string	"Build cuda_13.0.r13.0/compiler.36424714_0"
        /*0030*/ 	.string	"-arch sm_100 -m 64 "



//--------------------- .note.nv.cuinfo           --------------------------
	.section	.note.nv.cuinfo,"",@"SHT_NOTE"
	.sectionflags	@"SHF_NOTE_NV_CUINFO"
        /*0018*/ 	.short	0x0002
        /*001a*/ 	.short	0x0064
        /*001c*/ 	.short	0x0082
	.zero		2


//--------------------- .nv.info                  --------------------------
	.section	.nv.info,"",@"SHT_CUDA_INFO"
	.align	4


	//----- nvinfo : EIATTR_REGCOUNT
	.align		4
        /*0000*/ 	.byte	0x04, 0x2f
        /*0002*/ 	.short	(.L_1 - .L_0)
	.align		4
.L_0:
        /*0004*/ 	.word	index@(_Z14vector_add_gpuPfS_S_i)
        /*0008*/ 	.word	0x0000000c


	//----- nvinfo : EIATTR_FRAME_SIZE
	.align		4
.L_1:
        /*000c*/ 	.byte	0x04, 0x11
        /*000e*/ 	.short	(.L_3 - .L_2)
	.align		4
.L_2:
        /*0010*/ 	.word	index@(_Z14vector_add_gpuPfS_S_i)
        /*0014*/ 	.word	0x00000000


	//----- nvinfo : EIATTR_MIN_STACK_SIZE
	.align		4
.L_3:
        /*0018*/ 	.byte	0x04, 0x12
        /*001a*/ 	.short	(.L_5 - .L_4)
	.align		4
.L_4:
        /*001c*/ 	.word	index@(_Z14vector_add_gpuPfS_S_i)
        /*0020*/ 	.word	0x00000000
.L_5:


//--------------------- .nv.compat                --------------------------
	.section	.nv.compat,"",@"SHT_CUDA_COMPAT_INFO"
	.align	4
        /*0000*/ 	.byte	0x02, 0x09, 0x00, 0x00, 0x02, 0x02, 0x01, 0x00, 0x02, 0x05, 0x05, 0x00, 0x03, 0x07, 0x01, 0x01
        /*0010*/ 	.byte	0x02, 0x03, 0x00, 0x00, 0x02, 0x06, 0x01, 0x00, 0x04, 0x0b, 0x08, 0x00, 0x09, 0x00, 0x00, 0x00
        /*0020*/ 	.byte	0x00, 0x00, 0x00, 0x00


//--------------------- .nv.info._Z14vector_add_gpuPfS_S_i --------------------------
	.section	.nv.info._Z14vector_add_gpuPfS_S_i,"",@"SHT_CUDA_INFO"
	.sectionflags	@""
	.align	4


	//----- nvinfo : EIATTR_CUDA_API_VERSION
	.align		4
        /*0000*/ 	.byte	0x04, 0x37
        /*0002*/ 	.short	(.L_7 - .L_6)
.L_6:
        /*0004*/ 	.word	0x00000082


	//----- nvinfo : EIATTR_KPARAM_INFO
	.align		4
.L_7:
        /*0008*/ 	.byte	0x04, 0x17
        /*000a*/ 	.short	(.L_9 - .L_8)
.L_8:
        /*000c*/ 	.word	0x00000000
        /*0010*/ 	.short	0x0003
        /*0012*/ 	.short	0x0018
        /*0014*/ 	.byte	0x00, 0xf0, 0x11, 0x00


	//----- nvinfo : EIATTR_KPARAM_INFO
	.align		4
.L_9:
        /*0018*/ 	.byte	0x04, 0x17
        /*001a*/ 	.short	(.L_11 - .L_10)
.L_10:
        /*001c*/ 	.word	0x00000000
        /*0020*/ 	.short	0x0002
        /*0022*/ 	.short	0x0010
        /*0024*/ 	.byte	0x00, 0xf5, 0x21, 0x00


	//----- nvinfo : EIATTR_KPARAM_INFO
	.align		4
.L_11:
        /*0028*/ 	.byte	0x04, 0x17
        /*002a*/ 	.short	(.L_13 - .L_12)
.L_12:
        /*002c*/ 	.word	0x00000000
        /*0030*/ 	.short	0x0001
        /*0032*/ 	.short	0x0008
        /*0034*/ 	.byte	0x00, 0xf5, 0x21, 0x00


	//----- nvinfo : EIATTR_KPARAM_INFO
	.align		4
.L_13:
        /*0038*/ 	.byte	0x04, 0x17
        /*003a*/ 	.short	(.L_15 - .L_14)
.L_14:
        /*003c*/ 	.word	0x00000000
        /*0040*/ 	.short	0x0000
        /*0042*/ 	.short	0x0000
        /*0044*/ 	.byte	0x00, 0xf5, 0x21, 0x00


	//----- nvinfo : EIATTR_SPARSE_MMA_MASK
	.align		4
.L_15:
        /*0048*/ 	.byte	0x03, 0x50
        /*004a*/ 	.short	0x0000


	//----- nvinfo : EIATTR_MAXREG_COUNT
	.align		4
        /*004c*/ 	.byte	0x03, 0x1b
        /*004e*/ 	.short	0x00ff


	//----- nvinfo : EIATTR_MERCURY_ISA_VERSION
	.align		4
        /*0050*/ 	.byte	0x03, 0x5f
        /*0052*/ 	.short	0x0101


	//----- nvinfo : EIATTR_VRC_CTA_INIT_COUNT
	.align		4
        /*0054*/ 	.byte	0x02, 0x4a
	.zero		1
	.zero		1


	//----- nvinfo : EIATTR_EXIT_INSTR_OFFSETS
	.align		4
        /*0058*/ 	.byte	0x04, 0x1c
        /*005a*/ 	.short	(.L_17 - .L_16)


	//   ....[0]....
.L_16:
        /*005c*/ 	.word	0x00000070


	//   ....[1]....
        /*0060*/ 	.word	0x00000130


	//----- nvinfo : EIATTR_CBANK_PARAM_SIZE
	.align		4
.L_17:
        /*0064*/ 	.byte	0x03, 0x19
        /*0066*/ 	.short	0x001c


	//----- nvinfo : EIATTR_PARAM_CBANK
	.align		4
        /*0068*/ 	.byte	0x04, 0x0a
        /*006a*/ 	.short	(.L_19 - .L_18)
	.align		4
.L_18:
        /*006c*/ 	.word	index@(.nv.constant0._Z14vector_add_gpuPfS_S_i)
        /*0070*/ 	.short	0x0380
        /*0072*/ 	.short	0x001c


	//----- nvinfo : EIATTR_SW_WAR
	.align		4
.L_19:
        /*0074*/ 	.byte	0x04, 0x36
        /*0076*/ 	.short	(.L_21 - .L_20)
.L_20:
        /*0078*/ 	.word	0x00000008
.L_21:


//--------------------- .nv.callgraph             --------------------------
	.section	.nv.callgraph,"",@"SHT_CUDA_CALLGRAPH"
	.align	4
	.sectionentsize	8
	.align		4
        /*0000*/ 	.word	0x00000000
	.align		4
        /*0004*/ 	.word	0xffffffff
	.align		4
        /*0008*/ 	.word	0x00000000
	.align		4
        /*000c*/ 	.word	0xfffffffe
	.align		4
        /*0010*/ 	.word	0x00000000
	.align		4
        /*0014*/ 	.word	0xfffffffd
	.align		4
        /*0018*/ 	.word	0x00000000
	.align		4
        /*001c*/ 	.word	0xfffffffc


//--------------------- .text._Z14vector_add_gpuPfS_S_i --------------------------
	.section	.text._Z14vector_add_gpuPfS_S_i,"ax",@progbits
	.align	128
        .global         _Z14vector_add_gpuPfS_S_i
        .type           _Z14vector_add_gpuPfS_S_i,@function
        .size           _Z14vector_add_gpuPfS_S_i,(.L_x_1 - _Z14vector_add_gpuPfS_S_i)
        .other          _Z14vector_add_gpuPfS_S_i,@"STO_CUDA_ENTRY STV_DEFAULT"
_Z14vector_add_gpuPfS_S_i:
.text._Z14vector_add_gpuPfS_S_i:
[----:B------:R-:W-:Y:S01]  /*0000*/  LDC R1, c[0x0][0x37c] ;  /* 0x0000df00ff017b82 */ /* 0x000fe20000000800 */
[----:B------:R-:W0:Y:S07]  /*0010*/  S2R R0, SR_TID.X ;  /* 0x0000000000007919 */ /* 0x000e2e0000002100 */
[----:B------:R-:W0:Y:S08]  /*0020*/  S2UR UR4, SR_CTAID.X ;  /* 0x00000000000479c3 */ /* 0x000e300000002500 */
[----:B------:R-:W0:Y:S01]  /*0030*/  LDC R9, c[0x0][0x360] ;  /* 0x0000d800ff097b82 */ /* 0x000e220000000800 */
[----:B------:R-:W1:Y:S01]  /*0040*/  LDCU UR5, c[0x0][0x370] ;  /* 0x00006e00ff0577ac */ /* 0x000e620008000800 */
[----:B0-----:R-:W-:-:S05]  /*0050*/  IMAD R9, R9, UR4, R0 ;  /* 0x0000000409097c24 */ /* 0x001fca000f8e0200 */
[----:B-1----:R-:W-:-:S13]  /*0060*/  ISETP.GE.U32.AND P0, PT, R9, UR5, PT ;  /* 0x0000000509007c0c */ /* 0x002fda000bf06070 */
[----:B------:R-:W-:Y:S05]  /*0070*/  @P0 EXIT ;  /* 0x000000000000094d */ /* 0x000fea0003800000 */
[----:B------:R-:W0:Y:S01]  /*0080*/  LDC.64 R2, c[0x0][0x380] ;  /* 0x0000e000ff027b82 */ /* 0x000e220000000a00 */
[----:B------:R-:W1:Y:S07]  /*0090*/  LDCU.64 UR4, c[0x0][0x358] ;  /* 0x00006b00ff0477ac */ /* 0x000e6e0008000a00 */
[----:B------:R-:W2:Y:S08]  /*00a0*/  LDC.64 R4, c[0x0][0x388] ;  /* 0x0000e200ff047b82 */ /* 0x000eb00000000a00 */
[----:B------:R-:W3:Y:S01]  /*00b0*/  LDC.64 R6, c[0x0][0x390] ;  /* 0x0000e400ff067b82 */ /* 0x000ee20000000a00 */
[----:B0-----:R-:W-:-:S06]  /*00c0*/  IMAD.WIDE.U32 R2, R9, 0x4, R2 ;  /* 0x0000000409027825 */ /* 0x001fcc00078e0002 */
[----:B-1----:R-:W4:Y:S01]  /*00d0*/  LDG.E R2, desc[UR4][R2.64] ;  /* 0x0000000402027981 */ /* 0x002f22000c1e1900 */
[----:B--2---:R-:W-:-:S06]  /*00e0*/  IMAD.WIDE.U32 R4, R9, 0x4, R4 ;  /* 0x0000000409047825 */ /* 0x004fcc00078e0004 */
[----:B------:R-:W4:Y:S01]  /*00f0*/  LDG.E R5, desc[UR4][R4.64] ;  /* 0x0000000404057981 */ /* 0x000f22000c1e1900 */
[----:B---3--:R-:W-:-:S04]  /*0100*/  IMAD.WIDE.U32 R6, R9, 0x4, R6 ;  /* 0x0000000409067825 */ /* 0x008fc800078e0006 */
[----:B----4-:R-:W-:-:S05]  /*0110*/  FADD R9, R2, R5 ;  /* 0x0000000502097221 */ /* 0x010fca0000000000 */
[----:B------:R-:W-:Y:S01]  /*0120*/  STG.E desc[UR4][R6.64], R9 ;  /* 0x0000000906007986 */ /* 0x000fe2000c101904 */
[----:B------:R-:W-:Y:S05]  /*0130*/  EXIT ;  /* 0x000000000000794d */ /* 0x000fea0003800000 */
.L_x_0:
[----:B------:R-:W-:-:S00]  /*0140*/  BRA `(.L_x_0) ;  /* 0xfffffffc00fc7947 */ /* 0x000fc0000383ffff */
[----:B------:R-:W-:-:S00]  /*0150*/  NOP ;  /* 0x0000000000007918 */ /* 0x000fc00000000000 */
        /* <DEDUP_REMOVED lines=10> */
.L_x_1:


//--------------------- .nv.shared.reserved.0     --------------------------
	.section	.nv.shared.reserved.0,"aw",@nobits
	.weak		__nv_reservedSMEM_offset_0_alias
	.size		__nv_reservedSMEM_offset_0_alias, 0, 64
	.other		__nv_reservedSMEM_offset_0_alias,@"STO_CUDA_RESERVED_SHARED STV_DEFAULT"
__nv_reservedSMEM_offset_0_alias:
	.zero		0
	.zero		64


//--------------------- .nv.constant0._Z14vector_add_gpuPfS_S_i --------------------------
	.section	.nv.constant0._Z14vector_add_gpuPfS_S_i,"a",@progbits
	.sectionflags	@""
	.align	4
.nv.constant0._Z14vector_add_gpuPfS_S_i:
	.zero		924


//--------------------- SYMBOLS --------------------------

	.type		.nv.reservedSmem.offset0,@object
	.size		.nv.reservedSmem.offset0,0x4
